//
// Generated by NVIDIA NVVM Compiler
//
// Compiler Build ID: CL-36424714
// Cuda compilation tools, release 13.0, V13.0.88
// Based on NVVM 20.0.0
//

.version 9.0
.target sm_100
.address_size 64

	// .globl	_Z7upsweepPfii

.visible .entry _Z7upsweepPfii(
	.param .u64 .ptr .align 1 _Z7upsweepPfii_param_0,
	.param .u32 _Z7upsweepPfii_param_1,
	.param .u32 _Z7upsweepPfii_param_2
)
{
	.reg .pred 	%p<2>;
	.reg .b32 	%r<9>;
	.reg .b32 	%f<4>;
	.reg .b64 	%rd<10>;

	ld.param.u64 	%rd1, [_Z7upsweepPfii_param_0];
	ld.param.u32 	%r3, [_Z7upsweepPfii_param_1];
	ld.param.u32 	%r2, [_Z7upsweepPfii_param_2];
	mov.u32 	%r4, %ctaid.x;
	mov.u32 	%r5, %ntid.x;
	mov.u32 	%r6, %tid.x;
	mad.lo.s32 	%r7, %r4, %r5, %r6;
	mad.lo.s32 	%r8, %r2, %r7, %r2;
	shl.b32 	%r1, %r8, 1;
	setp.gt.s32 	%p1, %r1, %r3;
	@%p1 bra 	$L__BB0_2;
	cvta.to.global.u64 	%rd2, %rd1;
	cvt.s64.s32 	%rd3, %r2;
	cvt.s64.s32 	%rd4, %r1;
	sub.s64 	%rd5, %rd4, %rd3;
	shl.b64 	%rd6, %rd5, 2;
	add.s64 	%rd7, %rd2, %rd6;
	ld.global.f32 	%f1, [%rd7+-4];
	mul.wide.s32 	%rd8, %r1, 4;
	add.s64 	%rd9, %rd2, %rd8;
	ld.global.f32 	%f2, [%rd9+-4];
	add.f32 	%f3, %f1, %f2;
	st.global.f32 	[%rd9+-4], %f3;
$L__BB0_2:
	ret;

}
	// .globl	_Z9downsweepPfii
.visible .entry _Z9downsweepPfii(
	.param .u64 .ptr .align 1 _Z9downsweepPfii_param_0,
	.param .u32 _Z9downsweepPfii_param_1,
	.param .u32 _Z9downsweepPfii_param_2
)
{
	.reg .pred 	%p<2>;
	.reg .b32 	%r<9>;
	.reg .b32 	%f<4>;
	.reg .b64 	%rd<10>;

	ld.param.u64 	%rd1, [_Z9downsweepPfii_param_0];
	ld.param.u32 	%r3, [_Z9downsweepPfii_param_1];
	ld.param.u32 	%r2, [_Z9downsweepPfii_param_2];
	mov.u32 	%r4, %ctaid.x;
	mov.u32 	%r5, %ntid.x;
	mov.u32 	%r6, %tid.x;
	mad.lo.s32 	%r7, %r4, %r5, %r6;
	mad.lo.s32 	%r8, %r2, %r7, %r2;
	shl.b32 	%r1, %r8, 1;
	setp.gt.s32 	%p1, %r1, %r3;
	@%p1 bra 	$L__BB1_2;
	cvta.to.global.u64 	%rd2, %rd1;
	cvt.s64.s32 	%rd3, %r2;
	cvt.s64.s32 	%rd4, %r1;
	sub.s64 	%rd5, %rd4, %rd3;
	shl.b64 	%rd6, %rd5, 2;
	add.s64 	%rd7, %rd2, %rd6;
	ld.global.f32 	%f1, [%rd7+-4];
	mul.wide.s32 	%rd8, %r1, 4;
	add.s64 	%rd9, %rd2, %rd8;
	ld.global.f32 	%f2, [%rd9+-4];
	st.global.f32 	[%rd7+-4], %f2;
	add.f32 	%f3, %f1, %f2;
	st.global.f32 	[%rd9+-4], %f3;
$L__BB1_2:
	ret;

}


// ===== COMPILED SASS (sm_100) =====

	.target	sm_100

	.elftype	@"ET_EXEC"


//--------------------- .note.nv.tkinfo           --------------------------
	.section	.note.nv.tkinfo,"",@"SHT_NOTE"
	.sectionflags	@"SHF_NOTE_NV_TKINFO"
	.tkinfo
        /*0018*/ 	.word	0x00000002
        /*0030*/ 	.string	""
        /*0030*/ 	.string	"ptxas"
        /*0030*/ 	.string	"Cuda compilation tools, release 13.0, V13.0.88"
        /*0030*/ 	.string	"Build cuda_13.0.r13.0/compiler.36424714_0"
        /*0030*/ 	.string	"-arch sm_100 -m 64 "



//--------------------- .note.nv.cuinfo           --------------------------
	.section	.note.nv.cuinfo,"",@"SHT_NOTE"
	.sectionflags	@"SHF_NOTE_NV_CUINFO"
        /*0018*/ 	.short	0x0002
        /*001a*/ 	.short	0x0064
        /*001c*/ 	.short	0x0082
	.zero		2


//--------------------- .nv.info                  --------------------------
	.section	.nv.info,"",@"SHT_CUDA_INFO"
	.align	4


	//----- nvinfo : EIATTR_REGCOUNT
	.align		4
        /*0000*/ 	.byte	0x04, 0x2f
        /*0002*/ 	.short	(.L_1 - .L_0)
	.align		4
.L_0:
        /*0004*/ 	.word	index@(_Z7upsweepPfii)
        /*0008*/ 	.word	0x0000000a


	//----- nvinfo : EIATTR_FRAME_SIZE
	.align		4
.L_1:
        /*000c*/ 	.byte	0x04, 0x11
        /*000e*/ 	.short	(.L_3 - .L_2)
	.align		4
.L_2:
        /*0010*/ 	.word	index@(_Z7upsweepPfii)
        /*0014*/ 	.word	0x00000000


	//----- nvinfo : EIATTR_REGCOUNT
	.align		4
.L_3:
        /*0018*/ 	.byte	0x04, 0x2f
        /*001a*/ 	.short	(.L_5 - .L_4)
	.align		4
.L_4:
        /*001c*/ 	.word	index@(_Z9downsweepPfii)
        /*0020*/ 	.word	0x0000000c


	//----- nvinfo : EIATTR_FRAME_SIZE
	.align		4
.L_5:
        /*0024*/ 	.byte	0x04, 0x11
        /*0026*/ 	.short	(.L_7 - .L_6)
	.align		4
.L_6:
        /*0028*/ 	.word	index@(_Z9downsweepPfii)
        /*002c*/ 	.word	0x00000000


	//----- nvinfo : EIATTR_MIN_STACK_SIZE
	.align		4
.L_7:
        /*0030*/ 	.byte	0x04, 0x12
        /*0032*/ 	.short	(.L_9 - .L_8)
	.align		4
.L_8:
        /*0034*/ 	.word	index@(_Z9downsweepPfii)
        /*0038*/ 	.word	0x00000000


	//----- nvinfo : EIATTR_MIN_STACK_SIZE
	.align		4
.L_9:
        /*003c*/ 	.byte	0x04, 0x12
        /*003e*/ 	.short	(.L_11 - .L_10)
	.align		4
.L_10:
        /*0040*/ 	.word	index@(_Z7upsweepPfii)
        /*0044*/ 	.word	0x00000000
.L_11:


//--------------------- .nv.compat                --------------------------
	.section	.nv.compat,"",@"SHT_CUDA_COMPAT_INFO"
	.align	4
        /*0000*/ 	.byte	0x02, 0x09, 0x00, 0x00, 0x02, 0x02, 0x01, 0x00, 0x02, 0x05, 0x05, 0x00, 0x03, 0x07, 0x01, 0x01
        /*0010*/ 	.byte	0x02, 0x03, 0x00, 0x00, 0x02, 0x06, 0x01, 0x00, 0x04, 0x0b, 0x08, 0x00, 0x09, 0x00, 0x00, 0x00
        /*0020*/ 	.byte	0x00, 0x00, 0x00, 0x00


//--------------------- .nv.info._Z9downsweepPfii --------------------------
	.section	.nv.info._Z9downsweepPfii,"",@"SHT_CUDA_INFO"
	.sectionflags	@""
	.align	4


	//----- nvinfo : EIATTR_CUDA_API_VERSION
	.align		4
        /*0000*/ 	.byte	0x04, 0x37
        /*0002*/ 	.short	(.L_13 - .L_12)
.L_12:
        /*0004*/ 	.word	0x00000082


	//----- nvinfo : EIATTR_KPARAM_INFO
	.align		4
.L_13:
        /*0008*/ 	.byte	0x04, 0x17
        /*000a*/ 	.short	(.L_15 - .L_14)
.L_14:
        /*000c*/ 	.word	0x00000000
        /*0010*/ 	.short	0x0002
        /*0012*/ 	.short	0x000c
        /*0014*/ 	.byte	0x00, 0xf0, 0x11, 0x00


	//----- nvinfo : EIATTR_KPARAM_INFO
	.align		4
.L_15:
        /*0018*/ 	.byte	0x04, 0x17
        /*001a*/ 	.short	(.L_17 - .L_16)
.L_16:
        /*001c*/ 	.word	0x00000000
        /*0020*/ 	.short	0x0001
        /*0022*/ 	.short	0x0008
        /*0024*/ 	.byte	0x00, 0xf0, 0x11, 0x00


	//----- nvinfo : EIATTR_KPARAM_INFO
	.align		4
.L_17:
        /*0028*/ 	.byte	0x04, 0x17
        /*002a*/ 	.short	(.L_19 - .L_18)
.L_18:
        /*002c*/ 	.word	0x00000000
        /*0030*/ 	.short	0x0000
        /*0032*/ 	.short	0x0000
        /*0034*/ 	.byte	0x00, 0xf5, 0x21, 0x00


	//----- nvinfo : EIATTR_SPARSE_MMA_MASK
	.align		4
.L_19:
        /*0038*/ 	.byte	0x03, 0x50
        /*003a*/ 	.short	0x0000


	//----- nvinfo : EIATTR_MAXREG_COUNT
	.align		4
        /*003c*/ 	.byte	0x03, 0x1b
        /*003e*/ 	.short	0x00ff


	//----- nvinfo : EIATTR_MERCURY_ISA_VERSION
	.align		4
        /*0040*/ 	.byte	0x03, 0x5f
        /*0042*/ 	.short	0x0101


	//----- nvinfo : EIATTR_VRC_CTA_INIT_COUNT
	.align		4
        /*0044*/ 	.byte	0x02, 0x4a
	.zero		1
	.zero		1


	//----- nvinfo : EIATTR_EXIT_INSTR_OFFSETS
	.align		4
        /*0048*/ 	.byte	0x04, 0x1c
        /*004a*/ 	.short	(.L_21 - .L_20)


	//   ....[0]....
.L_20:
        /*004c*/ 	.word	0x00000090


	//   ....[1]....
        /*0050*/ 	.word	0x00000180


	//----- nvinfo : EIATTR_CBANK_PARAM_SIZE
	.align		4
.L_21:
        /*0054*/ 	.byte	0x03, 0x19
        /*0056*/ 	.short	0x0010


	//----- nvinfo : EIATTR_PARAM_CBANK
	.align		4
        /*0058*/ 	.byte	0x04, 0x0a
        /*005a*/ 	.short	(.L_23 - .L_22)
	.align		4
.L_22:
        /*005c*/ 	.word	index@(.nv.constant0._Z9downsweepPfii)
        /*0060*/ 	.short	0x0380
        /*0062*/ 	.short	0x0010


	//----- nvinfo : EIATTR_SW_WAR
	.align		4
.L_23:
        /*0064*/ 	.byte	0x04, 0x36
        /*0066*/ 	.short	(.L_25 - .L_24)
.L_24:
        /*0068*/ 	.word	0x00000008
.L_25:


//--------------------- .nv.info._Z7upsweepPfii   --------------------------
	.section	.nv.info._Z7upsweepPfii,"",@"SHT_CUDA_INFO"
	.sectionflags	@""
	.align	4


	//----- nvinfo : EIATTR_CUDA_API_VERSION
	.align		4
        /*0000*/ 	.byte	0x04, 0x37
        /*0002*/ 	.short	(.L_27 - .L_26)
.L_26:
        /*0004*/ 	.word	0x00000082


	//----- nvinfo : EIATTR_KPARAM_INFO
	.align		4
.L_27:
        /*0008*/ 	.byte	0x04, 0x17
        /*000a*/ 	.short	(.L_29 - .L_28)
.L_28:
        /*000c*/ 	.word	0x00000000
        /*0010*/ 	.short	0x0002
        /*0012*/ 	.short	0x000c
        /*0014*/ 	.byte	0x00, 0xf0, 0x11, 0x00


	//----- nvinfo : EIATTR_KPARAM_INFO
	.align		4
.L_29:
        /*0018*/ 	.byte	0x04, 0x17
        /*001a*/ 	.short	(.L_31 - .L_30)
.L_30:
        /*001c*/ 	.word	0x00000000
        /*0020*/ 	.short	0x0001
        /*0022*/ 	.short	0x0008
        /*0024*/ 	.byte	0x00, 0xf0, 0x11, 0x00


	//----- nvinfo : EIATTR_KPARAM_INFO
	.align		4
.L_31:
        /*0028*/ 	.byte	0x04, 0x17
        /*002a*/ 	.short	(.L_33 - .L_32)
.L_32:
        /*002c*/ 	.word	0x00000000
        /*0030*/ 	.short	0x0000
        /*0032*/ 	.short	0x0000
        /*0034*/ 	.byte	0x00, 0xf5, 0x21, 0x00


	//----- nvinfo : EIATTR_SPARSE_MMA_MASK
	.align		4
.L_33:
        /*0038*/ 	.byte	0x03, 0x50
        /*003a*/ 	.short	0x0000


	//----- nvinfo : EIATTR_MAXREG_COUNT
	.align		4
        /*003c*/ 	.byte	0x03, 0x1b
        /*003e*/ 	.short	0x00ff


	//----- nvinfo : EIATTR_MERCURY_ISA_VERSION
	.align		4
        /*0040*/ 	.byte	0x03, 0x5f
        /*0042*/ 	.short	0x0101


	//----- nvinfo : EIATTR_VRC_CTA_INIT_COUNT
	.align		4
        /*0044*/ 	.byte	0x02, 0x4a
	.zero		1
	.zero		1


	//----- nvinfo : EIATTR_EXIT_INSTR_OFFSETS
	.align		4
        /*0048*/ 	.byte	0x04, 0x1c
        /*004a*/ 	.short	(.L_35 - .L_34)


	//   ....[0]....
.L_34:
        /*004c*/ 	.word	0x00000090


	//   ....[1]....
        /*0050*/ 	.word	0x00000170


	//----- nvinfo : EIATTR_CBANK_PARAM_SIZE
	.align		4
.L_35:
        /*0054*/ 	.byte	0x03, 0x19
        /*0056*/ 	.short	0x0010


	//----- nvinfo : EIATTR_PARAM_CBANK
	.align		4
        /*0058*/ 	.byte	0x04, 0x0a
        /*005a*/ 	.short	(.L_37 - .L_36)
	.align		4
.L_36:
        /*005c*/ 	.word	index@(.nv.constant0._Z7upsweepPfii)
        /*0060*/ 	.short	0x0380
        /*0062*/ 	.short	0x0010


	//----- nvinfo : EIATTR_SW_WAR
	.align		4
.L_37:
        /*0064*/ 	.byte	0x04, 0x36
        /*0066*/ 	.short	(.L_39 - .L_38)
.L_38:
        /*0068*/ 	.word	0x00000008
.L_39:


//--------------------- .nv.callgraph             --------------------------
	.section	.nv.callgraph,"",@"SHT_CUDA_CALLGRAPH"
	.align	4
	.sectionentsize	8
	.align		4
        /*0000*/ 	.word	0x00000000
	.align		4
        /*0004*/ 	.word	0xffffffff
	.align		4
        /*0008*/ 	.word	0x00000000
	.align		4
        /*000c*/ 	.word	0xfffffffe
	.align		4
        /*0010*/ 	.word	0x00000000
	.align		4
        /*0014*/ 	.word	0xfffffffd
	.align		4
        /*0018*/ 	.word	0x00000000
	.align		4
        /*001c*/ 	.word	0xfffffffc


//--------------------- .text._Z9downsweepPfii    --------------------------
	.section	.text._Z9downsweepPfii,"ax",@progbits
	.align	128
        .global         _Z9downsweepPfii
        .type           _Z9downsweepPfii,@function
        .size           _Z9downsweepPfii,(.L_x_2 - _Z9downsweepPfii)
        .other          _Z9downsweepPfii,@"STO_CUDA_ENTRY STV_DEFAULT"
_Z9downsweepPfii:
.text._Z9downsweepPfii:
[----:B------:R-:W-:Y:S01]  /*0000*/  LDC R1, c[0x0][0x37c] ;  /* 0x0000df00ff017b82 */ /* 0x000fe20000000800 */
[----:B------:R-:W0:Y:S07]  /*0010*/  S2R R3, SR_TID.X ;  /* 0x0000000000037919 */ /* 0x000e2e0000002100 */
[----:B------:R-:W0:Y:S08]  /*0020*/  S2UR UR4, SR_CTAID.X ;  /* 0x00000000000479c3 */ /* 0x000e300000002500 */
[----:B------:R-:W0:Y:S08]  /*0030*/  LDC R0, c[0x0][0x360] ;  /* 0x0000d800ff007b82 */ /* 0x000e300000000800 */
[----:B------:R-:W1:Y:S01]  /*0040*/  LDC.64 R6, c[0x0][0x388] ;  /* 0x0000e200ff067b82 */ /* 0x000e620000000a00 */
[----:B0-----:R-:W-:-:S04]  /*0050*/  IMAD R0, R0, UR4, R3 ;  /* 0x0000000400007c24 */ /* 0x001fc8000f8e0203 */
[----:B-1----:R-:W-:-:S04]  /*0060*/  IMAD R0, R0, R7, R7 ;  /* 0x0000000700007224 */ /* 0x002fc800078e0207 */
[----:B------:R-:W-:-:S05]  /*0070*/  IMAD.SHL.U32 R3, R0, 0x2, RZ ;  /* 0x0000000200037824 */ /* 0x000fca00078e00ff */
[----:B------:R-:W-:-:S13]  /*0080*/  ISETP.GT.AND P0, PT, R3, R6, PT ;  /* 0x000000060300720c */ /* 0x000fda0003f04270 */
[----:B------:R-:W-:Y:S05]  /*0090*/  @P0 EXIT ;  /* 0x000000000000094d */ /* 0x000fea0003800000 */
[----:B------:R-:W0:Y:S01]  /*00a0*/  LDC.64 R4, c[0x0][0x380] ;  /* 0x0000e000ff047b82 */ /* 0x000e220000000a00 */
[----:B------:R-:W1:Y:S01]  /*00b0*/  LDCU.64 UR6, c[0x0][0x380] ;  /* 0x00007000ff0677ac */ /* 0x000e620008000a00 */
[----:B------:R-:W-:Y:S02]  /*00c0*/  SHF.R.S32.HI R0, RZ, 0x1f, R7 ;  /* 0x0000001fff007819 */ /* 0x000fe40000011407 */
[C---:B------:R-:W-:Y:S01]  /*00d0*/  IADD3 R6, P0, PT, R3.reuse, -R7, RZ ;  /* 0x8000000703067210 */ /* 0x040fe20007f1e0ff */
[----:B------:R-:W2:Y:S03]  /*00e0*/  LDCU.64 UR4, c[0x0][0x358] ;  /* 0x00006b00ff0477ac */ /* 0x000ea60008000a00 */
[C---:B------:R-:W-:Y:S02]  /*00f0*/  LEA.HI.X.SX32 R7, R3.reuse, ~R0, 0x1, P0 ;  /* 0x8000000003077211 */ /* 0x040fe400000f0eff */
[----:B-1----:R-:W-:Y:S01]  /*0100*/  LEA R2, P0, R6, UR6, 0x2 ;  /* 0x0000000606027c11 */ /* 0x002fe2000f8010ff */
[----:B0-----:R-:W-:-:S03]  /*0110*/  IMAD.WIDE R4, R3, 0x4, R4 ;  /* 0x0000000403047825 */ /* 0x001fc600078e0204 */
[----:B------:R-:W-:Y:S02]  /*0120*/  LEA.HI.X R3, R6, UR7, R7, 0x2, P0 ;  /* 0x0000000706037c11 */ /* 0x000fe400080f1407 */
[----:B--2---:R-:W2:Y:S04]  /*0130*/  LDG.E R7, desc[UR4][R4.64+-0x4] ;  /* 0xfffffc0404077981 */ /* 0x004ea8000c1e1900 */
[----:B------:R-:W3:Y:S04]  /*0140*/  LDG.E R0, desc[UR4][R2.64+-0x4] ;  /* 0xfffffc0402007981 */ /* 0x000ee8000c1e1900 */
[----:B--2---:R-:W-:Y:S01]  /*0150*/  STG.E desc[UR4][R2.64+-0x4], R7 ;  /* 0xfffffc0702007986 */ /* 0x004fe2000c101904 */
[----:B---3--:R-:W-:-:S05]  /*0160*/  FADD R9, R0, R7 ;  /* 0x0000000700097221 */ /* 0x008fca0000000000 */
[----:B------:R-:W-:Y:S01]  /*0170*/  STG.E desc[UR4][R4.64+-0x4], R9 ;  /* 0xfffffc0904007986 */ /* 0x000fe2000c101904 */
[----:B------:R-:W-:Y:S05]  /*0180*/  EXIT ;  /* 0x000000000000794d */ /* 0x000fea0003800000 */
.L_x_0:
[----:B------:R-:W-:-:S00]  /*0190*/  BRA `(.L_x_0) ;  /* 0xfffffffc00fc7947 */ /* 0x000fc0000383ffff */
[----:B------:R-:W-:-:S00]  /*01a0*/  NOP ;  /* 0x0000000000007918 */ /* 0x000fc00000000000 */
        /* <DEDUP_REMOVED lines=13> */
.L_x_2:


//--------------------- .text._Z7upsweepPfii      --------------------------
	.section	.text._Z7upsweepPfii,"ax",@progbits
	.align	128
        .global         _Z7upsweepPfii
        .type           _Z7upsweepPfii,@function
        .size           _Z7upsweepPfii,(.L_x_3 - _Z7upsweepPfii)
        .other          _Z7upsweepPfii,@"STO_CUDA_ENTRY STV_DEFAULT"
_Z7upsweepPfii:
.text._Z7upsweepPfii:
        /* <DEDUP_REMOVED lines=20> */
[----:B------:R-:W2:Y:S02]  /*0140*/  LDG.E R4, desc[UR4][R4.64+-0x4] ;  /* 0xfffffc0404047981 */ /* 0x000ea4000c1e1900 */
[----:B--2---:R-:W-:-:S05]  /*0150*/  FADD R7, R4, R7 ;  /* 0x0000000704077221 */ /* 0x004fca0000000000 */
[----:B------:R-:W-:Y:S01]  /*0160*/  STG.E desc[UR4][R2.64+-0x4], R7 ;  /* 0xfffffc0702007986 */ /* 0x000fe2000c101904 */
[----:B------:R-:W-:Y:S05]  /*0170*/  EXIT ;  /* 0x000000000000794d */ /* 0x000fea0003800000 */
.L_x_1:
        /* <DEDUP_REMOVED lines=16> */
.L_x_3:


//--------------------- .nv.shared.reserved.0     --------------------------
	.section	.nv.shared.reserved.0,"aw",@nobits
	.weak		__nv_reservedSMEM_offset_0_alias
	.size		__nv_reservedSMEM_offset_0_alias, 0, 64
	.other		__nv_reservedSMEM_offset_0_alias,@"STO_CUDA_RESERVED_SHARED STV_DEFAULT"
__nv_reservedSMEM_offset_0_alias:
	.zero		0
	.zero		64


//--------------------- .nv.constant0._Z9downsweepPfii --------------------------
	.section	.nv.constant0._Z9downsweepPfii,"a",@progbits
	.sectionflags	@""
	.align	4
.nv.constant0._Z9downsweepPfii:
	.zero		912


//--------------------- .nv.constant0._Z7upsweepPfii --------------------------
	.section	.nv.constant0._Z7upsweepPfii,"a",@progbits
	.sectionflags	@""
	.align	4
.nv.constant0._Z7upsweepPfii:
	.zero		912


//--------------------- SYMBOLS --------------------------

	.type		.nv.reservedSmem.offset0,@object
	.size		.nv.reservedSmem.offset0,0x4
